	.headerflags	@"EF_CUDA_TEXMODE_UNIFIED EF_CUDA_64BIT_ADDRESS EF_CUDA_SM86 EF_CUDA_VIRTUAL_SM(EF_CUDA_SM86)"
	.elftype	@"ET_EXEC"


//--------------------- .nv.info                  --------------------------
	.section	.nv.info,"",@"SHT_CUDA_INFO"
	.align	4


	//----- nvinfo : EIATTR_REGCOUNT
	.align		4
        /*0000*/ 	.byte	0x04, 0x2f
        /*0002*/ 	.short	(.L_1 - .L_0)
	.align		4
.L_0:
        /*0004*/ 	.word	index@(triton_)
        /*0008*/ 	.word	0x00000010


	//----- nvinfo : EIATTR_MIN_STACK_SIZE
	.align		4
.L_1:
        /*000c*/ 	.byte	0x04, 0x12
        /*000e*/ 	.short	(.L_3 - .L_2)
	.align		4
.L_2:
        /*0010*/ 	.word	index@(triton_)
        /*0014*/ 	.word	0x00000000


	//----- nvinfo : EIATTR_FRAME_SIZE
	.align		4
.L_3:
        /*0018*/ 	.byte	0x04, 0x11
        /*001a*/ 	.short	(.L_5 - .L_4)
	.align		4
.L_4:
        /*001c*/ 	.word	index@(triton_)
        /*0020*/ 	.word	0x00000000


	//----- nvinfo : EIATTR_MIN_STACK_SIZE
	.align		4
.L_5:
        /*0024*/ 	.byte	0x04, 0x12
        /*0026*/ 	.short	(.L_7 - .L_6)
	.align		4
.L_6:
        /*0028*/ 	.word	index@(triton_)
        /*002c*/ 	.word	0x00000000
.L_7:


//--------------------- .nv.info.triton_          --------------------------
	.section	.nv.info.triton_,"",@"SHT_CUDA_INFO"
	.sectionflags	@""
	.align	4


	//----- nvinfo : EIATTR_CUDA_API_VERSION
	.align		4
        /*0000*/ 	.byte	0x04, 0x37
        /*0002*/ 	.short	(.L_9 - .L_8)
.L_8:
        /*0004*/ 	.word	0x0000007c


	//----- nvinfo : EIATTR_SW2861232_WAR
	.align		4
.L_9:
        /*0008*/ 	.byte	0x01, 0x35
	.zero		2


	//----- nvinfo : EIATTR_PARAM_CBANK
	.align		4
        /*000c*/ 	.byte	0x04, 0x0a
        /*000e*/ 	.short	(.L_11 - .L_10)
	.align		4
.L_10:
        /*0010*/ 	.word	index@(.nv.constant0.triton_)
        /*0014*/ 	.short	0x0160
        /*0016*/ 	.short	0x0040


	//----- nvinfo : EIATTR_CBANK_PARAM_SIZE
	.align		4
.L_11:
        /*0018*/ 	.byte	0x03, 0x19
        /*001a*/ 	.short	0x0040


	//----- nvinfo : EIATTR_KPARAM_INFO
	.align		4
        /*001c*/ 	.byte	0x04, 0x17
        /*001e*/ 	.short	(.L_13 - .L_12)
.L_12:
        /*0020*/ 	.word	0x00000000
        /*0024*/ 	.short	0x0007
        /*0026*/ 	.short	0x0038
        /*0028*/ 	.byte	0x00, 0xf4, 0x21, 0x00


	//----- nvinfo : EIATTR_KPARAM_INFO
	.align		4
.L_13:
        /*002c*/ 	.byte	0x04, 0x17
        /*002e*/ 	.short	(.L_15 - .L_14)
.L_14:
        /*0030*/ 	.word	0x00000000
        /*0034*/ 	.short	0x0006
        /*0036*/ 	.short	0x0030
        /*0038*/ 	.byte	0x00, 0xf0, 0x11, 0x00


	//----- nvinfo : EIATTR_KPARAM_INFO
	.align		4
.L_15:
        /*003c*/ 	.byte	0x04, 0x17
        /*003e*/ 	.short	(.L_17 - .L_16)
.L_16:
        /*0040*/ 	.word	0x00000000
        /*0044*/ 	.short	0x0005
        /*0046*/ 	.short	0x0028
        /*0048*/ 	.byte	0x00, 0xf4, 0x21, 0x00


	//----- nvinfo : EIATTR_KPARAM_INFO
	.align		4
.L_17:
        /*004c*/ 	.byte	0x04, 0x17
        /*004e*/ 	.short	(.L_19 - .L_18)
.L_18:
        /*0050*/ 	.word	0x00000000
        /*0054*/ 	.short	0x0004
        /*0056*/ 	.short	0x0020
        /*0058*/ 	.byte	0x00, 0xf4, 0x21, 0x00


	//----- nvinfo : EIATTR_KPARAM_INFO
	.align		4
.L_19:
        /*005c*/ 	.byte	0x04, 0x17
        /*005e*/ 	.short	(.L_21 - .L_20)
.L_20:
        /*0060*/ 	.word	0x00000000
        /*0064*/ 	.short	0x0003
        /*0066*/ 	.short	0x0018
        /*0068*/ 	.byte	0x00, 0xf4, 0x21, 0x00


	//----- nvinfo : EIATTR_KPARAM_INFO
	.align		4
.L_21:
        /*006c*/ 	.byte	0x04, 0x17
        /*006e*/ 	.short	(.L_23 - .L_22)
.L_22:
        /*0070*/ 	.word	0x00000000
        /*0074*/ 	.short	0x0002
        /*0076*/ 	.short	0x0010
        /*0078*/ 	.byte	0x00, 0xf4, 0x21, 0x00


	//----- nvinfo : EIATTR_KPARAM_INFO
	.align		4
.L_23:
        /*007c*/ 	.byte	0x04, 0x17
        /*007e*/ 	.short	(.L_25 - .L_24)
.L_24:
        /*0080*/ 	.word	0x00000000
        /*0084*/ 	.short	0x0001
        /*0086*/ 	.short	0x0008
        /*0088*/ 	.byte	0x00, 0xf4, 0x21, 0x00


	//----- nvinfo : EIATTR_KPARAM_INFO
	.align		4
.L_25:
        /*008c*/ 	.byte	0x04, 0x17
        /*008e*/ 	.short	(.L_27 - .L_26)
.L_26:
        /*0090*/ 	.word	0x00000000
        /*0094*/ 	.short	0x0000
        /*0096*/ 	.short	0x0000
        /*0098*/ 	.byte	0x00, 0xf4, 0x21, 0x00


	//----- nvinfo : EIATTR_MAXREG_COUNT
	.align		4
.L_27:
        /*009c*/ 	.byte	0x03, 0x1b
        /*009e*/ 	.short	0x00ff


	//----- nvinfo : EIATTR_EXIT_INSTR_OFFSETS
	.align		4
        /*00a0*/ 	.byte	0x04, 0x1c
        /*00a2*/ 	.short	(.L_29 - .L_28)


	//   ....[0]....
.L_28:
        /*00a4*/ 	.word	0x00000350


	//----- nvinfo : EIATTR_REQNTID
	.align		4
.L_29:
        /*00a8*/ 	.byte	0x04, 0x10
        /*00aa*/ 	.short	(.L_31 - .L_30)
.L_30:
        /*00ac*/ 	.word	0x00000080
        /*00b0*/ 	.word	0x00000001
        /*00b4*/ 	.word	0x00000001
.L_31:


//--------------------- .nv.callgraph             --------------------------
	.section	.nv.callgraph,"",@"SHT_CUDA_CALLGRAPH"
	.align	4
	.sectionentsize	8
	.align		4
        /*0000*/ 	.word	0x00000000
	.align		4
        /*0004*/ 	.word	0xffffffff
	.align		4
        /*0008*/ 	.word	0x00000000
	.align		4
        /*000c*/ 	.word	0xfffffffe
	.align		4
        /*0010*/ 	.word	0x00000000
	.align		4
        /*0014*/ 	.word	0xfffffffd
	.align		4
        /*0018*/ 	.word	0x00000000
	.align		4
        /*001c*/ 	.word	0xfffffffc


//--------------------- .nv.rel.action            --------------------------
	.section	.nv.rel.action,"",@"SHT_CUDA_RELOCINFO"
	.align	8
	.sectionentsize	8
        /*0000*/ 	.byte	0x73, 0x00, 0x00, 0x00, 0x00, 0x00, 0x00, 0x00, 0x00, 0x00, 0x00, 0x11, 0x25, 0x00, 0x05, 0x36


//--------------------- .nv.constant0.triton_     --------------------------
	.section	.nv.constant0.triton_,"a",@progbits
	.sectionflags	@""
	.align	4
.nv.constant0.triton_:
	.zero		416


//--------------------- .text.triton_             --------------------------
	.section	.text.triton_,"ax",@progbits
	.sectioninfo	@"SHI_REGISTERS=16"
	.align	128
        .global         triton_
        .type           triton_,@function
        .size           triton_,(.L_x_1 - triton_)
        .other          triton_,@"STO_CUDA_ENTRY STV_DEFAULT"
triton_:
.text.triton_:
[----:B------:R-:W-:Y:S02]  /*0000*/  IMAD.MOV.U32 R1, RZ, RZ, c[0x0][0x28] ;  /* 0x00000a00ff017624 */ /* 0x000fe400078e00ff */
[----:B------:R-:W0:Y:S01]  /*0010*/  S2R R0, SR_TID.X ;  /* 0x0000000000007919 */ /* 0x000e220000002100 */
[----:B------:R-:W-:Y:S01]  /*0020*/  IMAD.MOV.U32 R11, RZ, RZ, 0x2 ;  /* 0x00000002ff0b7424 */ /* 0x000fe200078e00ff */
[----:B------:R-:W-:Y:S02]  /*0030*/  ULDC.64 UR4, c[0x0][0x118] ;  /* 0x0000460000047ab9 */ /* 0x000fe40000000a00 */
[----:B------:R-:W1:Y:S01]  /*0040*/  S2R R3, SR_CTAID.X ;  /* 0x0000000000037919 */ /* 0x000e620000002500 */
[----:B0-----:R-:W-:-:S05]  /*0050*/  IMAD.SHL.U32 R0, R0, 0x2, RZ ;  /* 0x0000000200007824 */ /* 0x001fca00078e00ff */
[----:B------:R-:W-:-:S04]  /*0060*/  LOP3.LUT R0, R0, 0xfe, RZ, 0xc0, !PT ;  /* 0x000000fe00007812 */ /* 0x000fc800078ec0ff */
[----:B-1----:R-:W-:-:S05]  /*0070*/  LEA R0, R3, R0, 0x8 ;  /* 0x0000000003007211 */ /* 0x002fca00078e40ff */
[----:B------:R-:W-:-:S05]  /*0080*/  IMAD.HI R2, R0, 0x2aaaaaab, RZ ;  /* 0x2aaaaaab00027827 */ /* 0x000fca00078e02ff */
[----:B------:R-:W-:-:S04]  /*0090*/  SHF.R.U32.HI R3, RZ, 0x1f, R2 ;  /* 0x0000001fff037819 */ /* 0x000fc80000011602 */
[----:B------:R-:W-:-:S05]  /*00a0*/  LEA.HI.SX32 R3, R2, R3, 0x15 ;  /* 0x0000000302037211 */ /* 0x000fca00078faaff */
[----:B------:R-:W-:-:S06]  /*00b0*/  IMAD.WIDE R4, R3, R11, c[0x0][0x168] ;  /* 0x00005a0003047625 */ /* 0x000fcc00078e020b */
[----:B------:R-:W2:Y:S01]  /*00c0*/  LDG.E.EL.U16 R4, [R4.64] ;  /* 0x0000000404047981 */ /* 0x000ea2000c2e1500 */
[----:B------:R-:W-:-:S06]  /*00d0*/  IMAD.WIDE R6, R3, R11, c[0x0][0x170] ;  /* 0x00005c0003067625 */ /* 0x000fcc00078e020b */
[----:B------:R-:W3:Y:S01]  /*00e0*/  LDG.E.EL.U16 R6, [R6.64] ;  /* 0x0000000406067981 */ /* 0x000ee2000c2e1500 */
[----:B------:R-:W-:Y:S01]  /*00f0*/  MOV R13, 0x4 ;  /* 0x00000004000d7802 */ /* 0x000fe20000000f00 */
[----:B------:R-:W-:-:S04]  /*0100*/  IMAD R10, R3, -0x3000, R0 ;  /* 0xffffd000030a7824 */ /* 0x000fc800078e0200 */
[----:B------:R-:W-:-:S04]  /*0110*/  IMAD.WIDE R2, R0, R13, c[0x0][0x160] ;  /* 0x0000580000027625 */ /* 0x000fc800078e020d */
[CC--:B------:R-:W-:Y:S02]  /*0120*/  IMAD.WIDE R8, R10.reuse, R11.reuse, c[0x0][0x178] ;  /* 0x00005e000a087625 */ /* 0x0c0fe400078e020b */
[----:B------:R-:W4:Y:S02]  /*0130*/  LDG.E.64 R2, [R2.64] ;  /* 0x0000000402027981 */ /* 0x000f24000c1e1b00 */
[----:B------:R-:W-:Y:S02]  /*0140*/  IMAD.WIDE R10, R10, R11, c[0x0][0x180] ;  /* 0x000060000a0a7625 */ /* 0x000fe400078e020b */
[----:B------:R0:W5:Y:S04]  /*0150*/  LDG.E.EL R8, [R8.64] ;  /* 0x0000000408087981 */ /* 0x000168000c2e1900 */
[----:B------:R-:W5:Y:S01]  /*0160*/  LDG.E.EL R10, [R10.64] ;  /* 0x000000040a0a7981 */ /* 0x000f62000c2e1900 */
[----:B--2---:R-:W-:-:S05]  /*0170*/  IMAD.U32 R5, R4, 0x10000, RZ ;  /* 0x0001000004057824 */ /* 0x004fca00078e00ff */
[----:B------:R-:W-:Y:S01]  /*0180*/  FSETP.GE.AND P0, PT, R5, RZ, PT ;  /* 0x000000ff0500720b */ /* 0x000fe20003f06000 */
[----:B---3--:R-:W-:-:S03]  /*0190*/  IMAD.U32 R5, R6, 0x10000, RZ ;  /* 0x0001000006057824 */ /* 0x008fc600078e00ff */
[----:B------:R-:W-:Y:S02]  /*01a0*/  SEL R4, R4, RZ, !P0 ;  /* 0x000000ff04047207 */ /* 0x000fe40004000000 */
[----:B------:R-:W-:Y:S02]  /*01b0*/  FSETP.GTU.AND P1, PT, R5, RZ, PT ;  /* 0x000000ff0500720b */ /* 0x000fe40003f2c000 */
[----:B------:R-:W-:Y:S02]  /*01c0*/  SHF.L.U32 R4, R4, 0x10, RZ ;  /* 0x0000001004047819 */ /* 0x000fe400000006ff */
[----:B------:R-:W-:-:S03]  /*01d0*/  SEL R6, R6, RZ, P1 ;  /* 0x000000ff06067207 */ /* 0x000fc60000800000 */
[----:B------:R-:W-:Y:S01]  /*01e0*/  FADD R4, RZ, -R4 ;  /* 0x80000004ff047221 */ /* 0x000fe20000000000 */
[----:B------:R-:W-:Y:S02]  /*01f0*/  SHF.L.U32 R5, R6, 0x10, RZ ;  /* 0x0000001006057819 */ /* 0x000fe400000006ff */
[----:B----4-:R-:W-:Y:S02]  /*0200*/  I2FP.F32.S32 R6, R2 ;  /* 0x0000000200067245 */ /* 0x010fe40000201400 */
[C---:B------:R-:W-:Y:S02]  /*0210*/  FSETP.NAN.AND P0, PT, R4.reuse, R4, PT ;  /* 0x000000040400720b */ /* 0x040fe40003f08000 */
[----:B------:R-:W-:Y:S02]  /*0220*/  FSETP.GT.AND P1, PT, R4, R5, PT ;  /* 0x000000050400720b */ /* 0x000fe40003f24000 */
[----:B0-----:R-:W-:Y:S02]  /*0230*/  I2FP.F32.S32 R9, R3 ;  /* 0x0000000300097245 */ /* 0x001fe40000201400 */
[C---:B-----5:R-:W-:Y:S01]  /*0240*/  PRMT R2, R8.reuse, 0x7632, R2 ;  /* 0x0000763208027816 */ /* 0x060fe20000000002 */
[----:B------:R-:W-:Y:S01]  /*0250*/  IMAD.U32 R8, R8, 0x10000, RZ ;  /* 0x0001000008087824 */ /* 0x000fe200078e00ff */
[----:B------:R-:W-:-:S04]  /*0260*/  PRMT R3, R10, 0x7632, R3 ;  /* 0x000076320a037816 */ /* 0x000fc80000000003 */
[----:B------:R-:W-:Y:S02]  /*0270*/  SHF.L.U32 R7, R3, 0x10, RZ ;  /* 0x0000001003077819 */ /* 0x000fe400000006ff */
[----:B------:R-:W-:Y:S02]  /*0280*/  @!P0 FSEL R4, R4, R5, P1 ;  /* 0x0000000504048208 */ /* 0x000fe40000800000 */
[----:B------:R-:W-:-:S03]  /*0290*/  SHF.L.U32 R5, R10, 0x10, RZ ;  /* 0x000000100a057819 */ /* 0x000fc600000006ff */
[----:B------:R-:W-:Y:S01]  /*02a0*/  FMUL R11, R4, 0.0078740157186985015869 ;  /* 0x3c010204040b7820 */ /* 0x000fe20000400000 */
[----:B------:R-:W-:Y:S02]  /*02b0*/  IMAD.U32 R4, R2, 0x10000, RZ ;  /* 0x0001000002047824 */ /* 0x000fe400078e00ff */
[----:B------:R-:W-:Y:S02]  /*02c0*/  IMAD.WIDE R2, R0, R13, c[0x0][0x188] ;  /* 0x0000620000027625 */ /* 0x000fe400078e020d */
[C---:B------:R-:W-:Y:S02]  /*02d0*/  FSETP.GT.AND P0, PT, R11.reuse, 9.9999997473787516356e-06, PT ;  /* 0x3727c5ac0b00780b */ /* 0x040fe40003f04000 */
[----:B------:R-:W-:-:S11]  /*02e0*/  FSETP.NAN.AND P1, PT, R11, R11, PT ;  /* 0x0000000b0b00720b */ /* 0x000fd60003f28000 */
[----:B------:R-:W-:-:S05]  /*02f0*/  @!P0 FSEL R11, R11, 9.9999997473787516356e-06, P1 ;  /* 0x3727c5ac0b0b8808 */ /* 0x000fca0000800000 */
[-C--:B------:R-:W-:Y:S01]  /*0300*/  FMUL R6, R6, R11.reuse ;  /* 0x0000000b06067220 */ /* 0x080fe20000400000 */
[----:B------:R-:W-:-:S03]  /*0310*/  FMUL R9, R9, R11 ;  /* 0x0000000b09097220 */ /* 0x000fc60000400000 */
[----:B------:R-:W-:Y:S01]  /*0320*/  FFMA R6, R8, R6, R5 ;  /* 0x0000000608067223 */ /* 0x000fe20000000005 */
[----:B------:R-:W-:-:S05]  /*0330*/  FFMA R7, R4, R9, R7 ;  /* 0x0000000904077223 */ /* 0x000fca0000000007 */
[----:B------:R-:W-:Y:S01]  /*0340*/  STG.E.64 [R2.64], R6 ;  /* 0x0000000602007986 */ /* 0x000fe2000c101b04 */
[----:B------:R-:W-:Y:S05]  /*0350*/  EXIT ;  /* 0x000000000000794d */ /* 0x000fea0003800000 */
.L_x_0:
[----:B------:R-:W-:-:S00]  /*0360*/  BRA `(.L_x_0) ;  /* 0xfffffff000007947 */ /* 0x000fc0000383ffff */
[----:B------:R-:W-:-:S00]  /*0370*/  NOP ;  /* 0x0000000000007918 */ /* 0x000fc00000000000 */
        /* <DEDUP_REMOVED lines=8> */
.L_x_1:
